	.headerflags	@"EF_CUDA_TEXMODE_UNIFIED EF_CUDA_64BIT_ADDRESS EF_CUDA_SM86 EF_CUDA_VIRTUAL_SM(EF_CUDA_SM86)"
	.elftype	@"ET_EXEC"


//--------------------- .nv.info                  --------------------------
	.section	.nv.info,"",@"SHT_CUDA_INFO"
	.align	4


	//----- nvinfo : EIATTR_REGCOUNT
	.align		4
        /*0000*/ 	.byte	0x04, 0x2f
        /*0002*/ 	.short	(.L_1 - .L_0)
	.align		4
.L_0:
        /*0004*/ 	.word	index@(debug_timer_globaltimer_kernel)
        /*0008*/ 	.word	0x00000010


	//----- nvinfo : EIATTR_MIN_STACK_SIZE
	.align		4
.L_1:
        /*000c*/ 	.byte	0x04, 0x12
        /*000e*/ 	.short	(.L_3 - .L_2)
	.align		4
.L_2:
        /*0010*/ 	.word	index@(debug_timer_globaltimer_kernel)
        /*0014*/ 	.word	0x00000000


	//----- nvinfo : EIATTR_FRAME_SIZE
	.align		4
.L_3:
        /*0018*/ 	.byte	0x04, 0x11
        /*001a*/ 	.short	(.L_5 - .L_4)
	.align		4
.L_4:
        /*001c*/ 	.word	index@(debug_timer_globaltimer_kernel)
        /*0020*/ 	.word	0x00000000


	//----- nvinfo : EIATTR_MIN_STACK_SIZE
	.align		4
.L_5:
        /*0024*/ 	.byte	0x04, 0x12
        /*0026*/ 	.short	(.L_7 - .L_6)
	.align		4
.L_6:
        /*0028*/ 	.word	index@(debug_timer_globaltimer_kernel)
        /*002c*/ 	.word	0x00000000
.L_7:


//--------------------- .nv.info.debug_timer_globaltimer_kernel --------------------------
	.section	.nv.info.debug_timer_globaltimer_kernel,"",@"SHT_CUDA_INFO"
	.sectionflags	@""
	.align	4


	//----- nvinfo : EIATTR_CUDA_API_VERSION
	.align		4
        /*0000*/ 	.byte	0x04, 0x37
        /*0002*/ 	.short	(.L_9 - .L_8)
.L_8:
        /*0004*/ 	.word	0x0000007c


	//----- nvinfo : EIATTR_SW2861232_WAR
	.align		4
.L_9:
        /*0008*/ 	.byte	0x01, 0x35
	.zero		2


	//----- nvinfo : EIATTR_PARAM_CBANK
	.align		4
        /*000c*/ 	.byte	0x04, 0x0a
        /*000e*/ 	.short	(.L_11 - .L_10)
	.align		4
.L_10:
        /*0010*/ 	.word	index@(.nv.constant0.debug_timer_globaltimer_kernel)
        /*0014*/ 	.short	0x0160
        /*0016*/ 	.short	0x0020


	//----- nvinfo : EIATTR_CBANK_PARAM_SIZE
	.align		4
.L_11:
        /*0018*/ 	.byte	0x03, 0x19
        /*001a*/ 	.short	0x0020


	//----- nvinfo : EIATTR_KPARAM_INFO
	.align		4
        /*001c*/ 	.byte	0x04, 0x17
        /*001e*/ 	.short	(.L_13 - .L_12)
.L_12:
        /*0020*/ 	.word	0x00000000
        /*0024*/ 	.short	0x0003
        /*0026*/ 	.short	0x0018
        /*0028*/ 	.byte	0x00, 0xf0, 0x21, 0x00


	//----- nvinfo : EIATTR_KPARAM_INFO
	.align		4
.L_13:
        /*002c*/ 	.byte	0x04, 0x17
        /*002e*/ 	.short	(.L_15 - .L_14)
.L_14:
        /*0030*/ 	.word	0x00000000
        /*0034*/ 	.short	0x0002
        /*0036*/ 	.short	0x0010
        /*0038*/ 	.byte	0x00, 0xf0, 0x21, 0x00


	//----- nvinfo : EIATTR_KPARAM_INFO
	.align		4
.L_15:
        /*003c*/ 	.byte	0x04, 0x17
        /*003e*/ 	.short	(.L_17 - .L_16)
.L_16:
        /*0040*/ 	.word	0x00000000
        /*0044*/ 	.short	0x0001
        /*0046*/ 	.short	0x0008
        /*0048*/ 	.byte	0x00, 0xf0, 0x21, 0x00


	//----- nvinfo : EIATTR_KPARAM_INFO
	.align		4
.L_17:
        /*004c*/ 	.byte	0x04, 0x17
        /*004e*/ 	.short	(.L_19 - .L_18)
.L_18:
        /*0050*/ 	.word	0x00000000
        /*0054*/ 	.short	0x0000
        /*0056*/ 	.short	0x0000
        /*0058*/ 	.byte	0x00, 0xf0, 0x21, 0x00


	//----- nvinfo : EIATTR_MAXREG_COUNT
	.align		4
.L_19:
        /*005c*/ 	.byte	0x03, 0x1b
        /*005e*/ 	.short	0x00ff


	//----- nvinfo : EIATTR_EXIT_INSTR_OFFSETS
	.align		4
        /*0060*/ 	.byte	0x04, 0x1c
        /*0062*/ 	.short	(.L_21 - .L_20)


	//   ....[0]....
.L_20:
        /*0064*/ 	.word	0x00004520


	//   ....[1]....
        /*0068*/ 	.word	0x00004540


	//----- nvinfo : EIATTR_MAX_THREADS
	.align		4
.L_21:
        /*006c*/ 	.byte	0x04, 0x05
        /*006e*/ 	.short	(.L_23 - .L_22)
.L_22:
        /*0070*/ 	.word	0x00000020
        /*0074*/ 	.word	0x00000001
        /*0078*/ 	.word	0x00000001


	//----- nvinfo : EIATTR_CRS_STACK_SIZE
	.align		4
.L_23:
        /*007c*/ 	.byte	0x04, 0x1e
        /*007e*/ 	.short	(.L_25 - .L_24)
.L_24:
        /*0080*/ 	.word	0x00000000
.L_25:


//--------------------- .nv.callgraph             --------------------------
	.section	.nv.callgraph,"",@"SHT_CUDA_CALLGRAPH"
	.align	4
	.sectionentsize	8
	.align		4
        /*0000*/ 	.word	0x00000000
	.align		4
        /*0004*/ 	.word	0xffffffff
	.align		4
        /*0008*/ 	.word	0x00000000
	.align		4
        /*000c*/ 	.word	0xfffffffe
	.align		4
        /*0010*/ 	.word	0x00000000
	.align		4
        /*0014*/ 	.word	0xfffffffd
	.align		4
        /*0018*/ 	.word	0x00000000
	.align		4
        /*001c*/ 	.word	0xfffffffc


//--------------------- .nv.rel.action            --------------------------
	.section	.nv.rel.action,"",@"SHT_CUDA_RELOCINFO"
	.align	8
	.sectionentsize	8
        /*0000*/ 	.byte	0x73, 0x00, 0x00, 0x00, 0x00, 0x00, 0x00, 0x00, 0x00, 0x00, 0x00, 0x11, 0x25, 0x00, 0x05, 0x36


//--------------------- .nv.constant0.debug_timer_globaltimer_kernel --------------------------
	.section	.nv.constant0.debug_timer_globaltimer_kernel,"a",@progbits
	.sectionflags	@""
	.align	4
.nv.constant0.debug_timer_globaltimer_kernel:
	.zero		384


//--------------------- .text.debug_timer_globaltimer_kernel --------------------------
	.section	.text.debug_timer_globaltimer_kernel,"ax",@progbits
	.sectioninfo	@"SHI_REGISTERS=16"
	.align	128
        .global         debug_timer_globaltimer_kernel
        .type           debug_timer_globaltimer_kernel,@function
        .size           debug_timer_globaltimer_kernel,(.L_x_3 - debug_timer_globaltimer_kernel)
        .other          debug_timer_globaltimer_kernel,@"STO_CUDA_ENTRY STV_DEFAULT"
debug_timer_globaltimer_kernel:
.text.debug_timer_globaltimer_kernel:
[----:B------:R-:W-:Y:S02]  /*0000*/  MOV R1, c[0x0][0x28] ;  /* 0x00000a0000017a02 */ /* 0x000fe40000000f00 */
[----:B------:R-:W0:Y:S01]  /*0010*/  S2R R0, SR_TID.X ;  /* 0x0000000000007919 */ /* 0x000e220000002100 */
[----:B------:R-:W-:-:S03]  /*0020*/  ULDC.64 UR4, c[0x0][0x118] ;  /* 0x0000460000047ab9 */ /* 0x000fc60000000a00 */
[----:B------:R-:W1:Y:S01]  /*0030*/  S2R R3, SR_CTAID.X ;  /* 0x0000000000037919 */ /* 0x000e620000002500 */
[----:B0-----:R-:W-:-:S04]  /*0040*/  LOP3.LUT R0, R0, 0x1f, RZ, 0xc0, !PT ;  /* 0x0000001f00007812 */ /* 0x001fc800078ec0ff */
[----:B-1----:R-:W-:-:S04]  /*0050*/  LEA R0, R3, R0, 0x5 ;  /* 0x0000000003007211 */ /* 0x002fc800078e28ff */
[----:B------:R-:W-:-:S06]  /*0060*/  ISETP.GE.AND P2, PT, R0, 0x20, PT ;  /* 0x000000200000780c */ /* 0x000fcc0003f46270 */
[----:B------:R-:W-:-:S07]  /*0070*/  CS2R R2, SR_GLOBALTIMERLO ;  /* 0x0000000000027805 */ /* 0x000fce0000015200 */
[----:B------:R-:W-:-:S06]  /*0080*/  CS2R R4, SR_GLOBALTIMERLO ;  /* 0x0000000000047805 */ /* 0x000fcc0000015200 */
[----:B------:R-:W-:-:S04]  /*0090*/  IADD3 R6, P0, -R2, R4, RZ ;  /* 0x0000000402067210 */ /* 0x000fc80007f1e1ff */
[----:B------:R-:W-:Y:S02]  /*00a0*/  ISETP.LT.U32.AND P1, PT, R6, -0x1, PT ;  /* 0xffffffff0600780c */ /* 0x000fe40003f21070 */
[----:B------:R-:W-:Y:S02]  /*00b0*/  IADD3.X R7, ~R3, R5, RZ, P0, !PT ;  /* 0x0000000503077210 */ /* 0x000fe400007fe5ff */
[----:B------:R-:W-:Y:S02]  /*00c0*/  ISETP.NE.U32.AND P0, PT, R4, R2, PT ;  /* 0x000000020400720c */ /* 0x000fe40003f05070 */
[----:B------:R-:W-:Y:S02]  /*00d0*/  ISETP.LT.U32.AND.EX P1, PT, R7, 0x7fffffff, PT, P1 ;  /* 0x7fffffff0700780c */ /* 0x000fe40003f21110 */
[----:B------:R-:W-:Y:S02]  /*00e0*/  ISETP.NE.AND.EX P0, PT, R5, R3, PT, P0 ;  /* 0x000000030500720c */ /* 0x000fe40003f05300 */
[----:B------:R-:W-:-:S02]  /*00f0*/  SEL R2, R6, 0xffffffff, P1 ;  /* 0xffffffff06027807 */ /* 0x000fc40000800000 */
[----:B------:R-:W-:Y:S02]  /*0100*/  SEL R3, R7, 0x7fffffff, P1 ;  /* 0x7fffffff07037807 */ /* 0x000fe40000800000 */
[----:B------:R-:W-:Y:S02]  /*0110*/  SEL R2, R2, 0xffffffff, P0 ;  /* 0xffffffff02027807 */ /* 0x000fe40000000000 */
[----:B------:R-:W-:Y:S02]  /*0120*/  SEL R3, R3, 0x7fffffff, P0 ;  /* 0x7fffffff03037807 */ /* 0x000fe40000000000 */
[----:B------:R-:W-:-:S06]  /*0130*/  CS2R R6, SR_GLOBALTIMERLO ;  /* 0x0000000000067805 */ /* 0x000fcc0000015200 */
[----:B------:R-:W-:Y:S02]  /*0140*/  ISETP.NE.U32.AND P0, PT, R6, R4, PT ;  /* 0x000000040600720c */ /* 0x000fe40003f05070 */
[----:B------:R-:W-:Y:S02]  /*0150*/  IADD3 R9, P1, -R4, R6, RZ ;  /* 0x0000000604097210 */ /* 0x000fe40007f3e1ff */
[----:B------:R-:W-:Y:S02]  /*0160*/  ISETP.NE.AND.EX P0, PT, R7, R5, PT, P0 ;  /* 0x000000050700720c */ /* 0x000fe40003f05300 */
[----:B------:R-:W-:-:S02]  /*0170*/  IADD3.X R4, ~R5, R7, RZ, P1, !PT ;  /* 0x0000000705047210 */ /* 0x000fc40000ffe5ff */
[----:B------:R-:W-:-:S04]  /*0180*/  ISETP.LT.U32.AND P1, PT, R9, R2, PT ;  /* 0x000000020900720c */ /* 0x000fc80003f21070 */
[----:B------:R-:W-:-:S05]  /*0190*/  ISETP.LT.U32.AND.EX P1, PT, R4, R3, PT, P1 ;  /* 0x000000030400720c */ /* 0x000fca0003f21110 */
[----:B------:R-:W-:Y:S02]  /*01a0*/  @P0 SEL R2, R9, R2, P1 ;  /* 0x0000000209020207 */ /* 0x000fe40000800000 */
[----:B------:R-:W-:Y:S02]  /*01b0*/  @P0 SEL R3, R4, R3, P1 ;  /* 0x0000000304030207 */ /* 0x000fe40000800000 */
[----:B------:R-:W-:-:S06]  /*01c0*/  CS2R R4, SR_GLOBALTIMERLO ;  /* 0x0000000000047805 */ /* 0x000fcc0000015200 */
[----:B------:R-:W-:Y:S02]  /*01d0*/  ISETP.NE.U32.AND P0, PT, R4, R6, PT ;  /* 0x000000060400720c */ /* 0x000fe40003f05070 */
[----:B------:R-:W-:Y:S02]  /*01e0*/  IADD3 R9, P1, -R6, R4, RZ ;  /* 0x0000000406097210 */ /* 0x000fe40007f3e1ff */
[----:B------:R-:W-:Y:S02]  /*01f0*/  ISETP.NE.AND.EX P0, PT, R5, R7, PT, P0 ;  /* 0x000000070500720c */ /* 0x000fe40003f05300 */
[----:B------:R-:W-:Y:S02]  /*0200*/  IADD3.X R6, ~R7, R5, RZ, P1, !PT ;  /* 0x0000000507067210 */ /* 0x000fe40000ffe5ff */
        /* <DEDUP_REMOVED lines=16> */
[----:B------:R-:W-:-:S03]  /*0310*/  ISETP.NE.AND.EX P0, PT, R5, R7, PT, P0 ;  /* 0x000000070500720c */ /* 0x000fc60003f05300 */
[----:B------:R-:W-:Y:S01]  /*0320*/  IMAD.X R6, R5, 0x1, ~R7, P1 ;  /* 0x0000000105067824 */ /* 0x000fe200008e0e07 */
        /* <DEDUP_REMOVED lines=527> */
[----:B------:R-:W-:Y:S01]  /*2420*/  ISETP.NE.U32.AND P0, PT, R6, R4, PT ;  /* 0x000000040600720c */ /* 0x000fe20003f05070 */
[----:B------:R-:W-:Y:S01]  /*2430*/  BSSY B0, `(.L_x_0) ;  /* 0x0000010000007945 */ /* 0x000fe20003800000 */
[----:B------:R-:W-:Y:S02]  /*2440*/  IADD3 R9, P1, -R4, R6, RZ ;  /* 0x0000000604097210 */ /* 0x000fe40007f3e1ff */
[----:B------:R-:W-:Y:S02]  /*2450*/  ISETP.NE.AND.EX P0, PT, R7, R5, PT, P0 ;  /* 0x000000050700720c */ /* 0x000fe40003f05300 */
[----:B------:R-:W-:Y:S02]  /*2460*/  IADD3.X R4, ~R5, R7, RZ, P1, !PT ;  /* 0x0000000705047210 */ /* 0x000fe40000ffe5ff */
[----:B------:R-:W-:-:S02]  /*2470*/  ISETP.LT.U32.AND P1, PT, R9, R2, PT ;  /* 0x000000020900720c */ /* 0x000fc40003f21070 */
[----:B------:R-:W-:Y:S02]  /*2480*/  MOV R7, 0x8 ;  /* 0x0000000800077802 */ /* 0x000fe40000000f00 */
[----:B------:R-:W-:Y:S02]  /*2490*/  ISETP.LT.U32.AND.EX P1, PT, R4, R3, PT, P1 ;  /* 0x000000030400720c */ /* 0x000fe40003f21110 */
[----:B------:R-:W-:Y:S02]  /*24a0*/  MOV R5, 0x4 ;  /* 0x0000000400057802 */ /* 0x000fe40000000f00 */
[----:B------:R-:W-:Y:S02]  /*24b0*/  MOV R6, RZ ;  /* 0x000000ff00067202 */ /* 0x000fe40000000f00 */
[----:B------:R-:W-:Y:S01]  /*24c0*/  @P0 SEL R2, R9, R2, P1 ;  /* 0x0000000209020207 */ /* 0x000fe20000800000 */
[----:B------:R-:W-:Y:S01]  /*24d0*/  IMAD.WIDE R8, R0, R7, c[0x0][0x178] ;  /* 0x00005e0000087625 */ /* 0x000fe200078e0207 */
[----:B------:R-:W-:-:S03]  /*24e0*/  @P0 SEL R3, R4, R3, P1 ;  /* 0x0000000304030207 */ /* 0x000fc60000800000 */
[----:B------:R-:W-:Y:S02]  /*24f0*/  IMAD.WIDE R4, R0, R5, c[0x0][0x160] ;  /* 0x0000580000047625 */ /* 0x000fe400078e0205 */
[----:B------:R0:W-:Y:S01]  /*2500*/  @!P2 STG.E.64 [R8.64], R2 ;  /* 0x000000020800a986 */ /* 0x0001e2000c101b04 */
[----:B------:R-:W-:Y:S05]  /*2510*/  @P2 BRA `(.L_x_1) ;  /* 0x0000001000002947 */ /* 0x000fea0003800000 */
[----:B------:R1:W5:Y:S02]  /*2520*/  LDG.E R6, [R4.64] ;  /* 0x0000000404067981 */ /* 0x000364000c1e1900 */
.L_x_1:
[----:B------:R-:W-:Y:S05]  /*2530*/  BSYNC B0 ;  /* 0x0000000000007941 */ /* 0x000fea0003800000 */
.L_x_0:
[----:B-----5:R-:W-:-:S04]  /*2540*/  SEL R6, R6, RZ, !P2 ;  /* 0x000000ff06067207 */ /* 0x020fc80005000000 */
[----:B0-----:R0:W2:Y:S03]  /*2550*/  F2I.TRUNC.NTZ R9, R6 ;  /* 0x0000000600097305 */ /* 0x0010a6000020f100 */
[----:B------:R-:W-:Y:S02]  /*2560*/  CS2R R2, SR_GLOBALTIMERLO ;  /* 0x0000000000027805 */ /* 0x000fe40000015200 */
[----:B0-----:R-:W-:-:S05]  /*2570*/  MOV R6, 0x11 ;  /* 0x0000001100067802 */ /* 0x001fca0000000f00 */
[----:B--2---:R-:W-:-:S04]  /*2580*/  IMAD R9, R9, R6, 0x5 ;  /* 0x0000000509097424 */ /* 0x004fc800078e0206 */
[----:B------:R-:W-:-:S04]  /*2590*/  IMAD R9, R9, R6, 0x5 ;  /* 0x0000000509097424 */ /* 0x000fc800078e0206 */
        /* <DEDUP_REMOVED lines=497> */
[----:B------:R-:W-:Y:S02]  /*44b0*/  IMAD R9, R9, R6, 0x5 ;  /* 0x0000000509097424 */ /* 0x000fe400078e0206 */
[----:B------:R-:W-:-:S05]  /*44c0*/  CS2R R10, SR_GLOBALTIMERLO ;  /* 0x00000000000a7805 */ /* 0x000fca0000015200 */
[----:B------:R-:W-:Y:S01]  /*44d0*/  I2FP.F32.S32 R13, R9 ;  /* 0x00000009000d7245 */ /* 0x000fe20000201400 */
[----:B------:R-:W-:-:S04]  /*44e0*/  IMAD.WIDE R8, R0, R7, c[0x0][0x168] ;  /* 0x00005a0000087625 */ /* 0x000fc800078e0207 */
[----:B------:R0:W-:Y:S01]  /*44f0*/  @!P2 STG.E [R4.64], R13 ;  /* 0x0000000d0400a986 */ /* 0x0001e2000c101904 */
[----:B------:R-:W-:-:S03]  /*4500*/  IMAD.WIDE R6, R0, R7, c[0x0][0x170] ;  /* 0x00005c0000067625 */ /* 0x000fc600078e0207 */
[----:B------:R0:W-:Y:S01]  /*4510*/  @!P2 STG.E.64 [R8.64], R2 ;  /* 0x000000020800a986 */ /* 0x0001e2000c101b04 */
[----:B------:R-:W-:Y:S05]  /*4520*/  @P2 EXIT ;  /* 0x000000000000294d */ /* 0x000fea0003800000 */
[----:B------:R-:W-:Y:S01]  /*4530*/  STG.E.64 [R6.64], R10 ;  /* 0x0000000a06007986 */ /* 0x000fe2000c101b04 */
[----:B------:R-:W-:Y:S05]  /*4540*/  EXIT ;  /* 0x000000000000794d */ /* 0x000fea0003800000 */
.L_x_2:
[----:B------:R-:W-:-:S00]  /*4550*/  BRA `(.L_x_2) ;  /* 0xfffffff000007947 */ /* 0x000fc0000383ffff */
[----:B------:R-:W-:-:S00]  /*4560*/  NOP ;  /* 0x0000000000007918 */ /* 0x000fc00000000000 */
        /* <DEDUP_REMOVED lines=9> */
.L_x_3:
